//
// Generated by NVIDIA NVVM Compiler
//
// Compiler Build ID: CL-36424714
// Cuda compilation tools, release 13.0, V13.0.88
// Based on NVVM 20.0.0
//

.version 9.0
.target sm_100
.address_size 64

	// .globl	_Z14multiplyKernelPKfS0_Pfi

.visible .entry _Z14multiplyKernelPKfS0_Pfi(
	.param .u64 .ptr .align 1 _Z14multiplyKernelPKfS0_Pfi_param_0,
	.param .u64 .ptr .align 1 _Z14multiplyKernelPKfS0_Pfi_param_1,
	.param .u64 .ptr .align 1 _Z14multiplyKernelPKfS0_Pfi_param_2,
	.param .u32 _Z14multiplyKernelPKfS0_Pfi_param_3
)
{
	.reg .pred 	%p<10>;
	.reg .b32 	%r<41>;
	.reg .b32 	%f<67>;
	.reg .b64 	%rd<66>;

	ld.param.u64 	%rd14, [_Z14multiplyKernelPKfS0_Pfi_param_0];
	ld.param.u64 	%rd15, [_Z14multiplyKernelPKfS0_Pfi_param_1];
	ld.param.u64 	%rd16, [_Z14multiplyKernelPKfS0_Pfi_param_2];
	ld.param.u32 	%r16, [_Z14multiplyKernelPKfS0_Pfi_param_3];
	cvta.to.global.u64 	%rd1, %rd15;
	cvta.to.global.u64 	%rd2, %rd14;
	cvta.to.global.u64 	%rd17, %rd16;
	mov.u32 	%r17, %ctaid.y;
	mov.u32 	%r18, %ntid.y;
	mov.u32 	%r19, %tid.y;
	mad.lo.s32 	%r20, %r17, %r18, %r19;
	mov.u32 	%r21, %ctaid.x;
	mov.u32 	%r22, %ntid.x;
	mov.u32 	%r23, %tid.x;
	mad.lo.s32 	%r1, %r21, %r22, %r23;
	mul.lo.s32 	%r2, %r16, %r20;
	add.s32 	%r24, %r2, %r1;
	mul.wide.s32 	%rd18, %r24, 4;
	add.s64 	%rd3, %rd17, %rd18;
	mov.b32 	%r25, 0;
	st.global.u32 	[%rd3], %r25;
	setp.lt.s32 	%p1, %r16, 1;
	@%p1 bra 	$L__BB0_13;
	and.b32  	%r3, %r16, 7;
	setp.lt.u32 	%p2, %r16, 8;
	mov.b32 	%r39, 0;
	mov.f32 	%f66, 0f00000000;
	@%p2 bra 	$L__BB0_4;
	and.b32  	%r39, %r16, 2147483640;
	neg.s32 	%r37, %r39;
	mul.wide.u32 	%rd19, %r16, 4;
	add.s64 	%rd4, %rd1, %rd19;
	mul.wide.u32 	%rd20, %r16, 8;
	add.s64 	%rd5, %rd1, %rd20;
	mul.wide.u32 	%rd21, %r16, 12;
	add.s64 	%rd6, %rd1, %rd21;
	mul.wide.u32 	%rd22, %r16, 16;
	add.s64 	%rd7, %rd1, %rd22;
	mul.wide.u32 	%rd23, %r16, 20;
	add.s64 	%rd8, %rd1, %rd23;
	mul.wide.u32 	%rd24, %r16, 24;
	add.s64 	%rd9, %rd1, %rd24;
	mul.wide.u32 	%rd25, %r16, 28;
	add.s64 	%rd10, %rd1, %rd25;
	mul.wide.u32 	%rd26, %r2, 4;
	add.s64 	%rd27, %rd26, %rd2;
	add.s64 	%rd65, %rd27, 16;
	mov.f32 	%f66, 0f00000000;
	shl.b32 	%r28, %r16, 3;
	mov.u32 	%r36, %r1;
$L__BB0_3:
	.pragma "nounroll";
	mul.wide.s32 	%rd28, %r36, 4;
	add.s64 	%rd29, %rd4, %rd28;
	add.s64 	%rd30, %rd5, %rd28;
	add.s64 	%rd31, %rd6, %rd28;
	add.s64 	%rd32, %rd7, %rd28;
	add.s64 	%rd33, %rd8, %rd28;
	add.s64 	%rd34, %rd9, %rd28;
	add.s64 	%rd35, %rd10, %rd28;
	add.s64 	%rd36, %rd1, %rd28;
	ld.global.nc.f32 	%f16, [%rd65+-16];
	ld.global.nc.f32 	%f17, [%rd36];
	fma.rn.f32 	%f18, %f16, %f17, %f66;
	ld.global.nc.f32 	%f19, [%rd65+-12];
	ld.global.nc.f32 	%f20, [%rd29];
	fma.rn.f32 	%f21, %f19, %f20, %f18;
	ld.global.nc.f32 	%f22, [%rd65+-8];
	ld.global.nc.f32 	%f23, [%rd30];
	fma.rn.f32 	%f24, %f22, %f23, %f21;
	ld.global.nc.f32 	%f25, [%rd65+-4];
	ld.global.nc.f32 	%f26, [%rd31];
	fma.rn.f32 	%f27, %f25, %f26, %f24;
	ld.global.nc.f32 	%f28, [%rd65];
	ld.global.nc.f32 	%f29, [%rd32];
	fma.rn.f32 	%f30, %f28, %f29, %f27;
	ld.global.nc.f32 	%f31, [%rd65+4];
	ld.global.nc.f32 	%f32, [%rd33];
	fma.rn.f32 	%f33, %f31, %f32, %f30;
	ld.global.nc.f32 	%f34, [%rd65+8];
	ld.global.nc.f32 	%f35, [%rd34];
	fma.rn.f32 	%f36, %f34, %f35, %f33;
	ld.global.nc.f32 	%f37, [%rd65+12];
	ld.global.nc.f32 	%f38, [%rd35];
	fma.rn.f32 	%f66, %f37, %f38, %f36;
	add.s32 	%r37, %r37, 8;
	add.s32 	%r36, %r36, %r28;
	add.s64 	%rd65, %rd65, 32;
	setp.ne.s32 	%p3, %r37, 0;
	@%p3 bra 	$L__BB0_3;
$L__BB0_4:
	setp.eq.s32 	%p4, %r3, 0;
	@%p4 bra 	$L__BB0_12;
	and.b32  	%r11, %r16, 3;
	setp.lt.u32 	%p5, %r3, 4;
	@%p5 bra 	$L__BB0_7;
	add.s32 	%r29, %r39, %r2;
	mul.wide.u32 	%rd37, %r29, 4;
	add.s64 	%rd38, %rd2, %rd37;
	ld.global.nc.f32 	%f40, [%rd38];
	mad.lo.s32 	%r30, %r39, %r16, %r1;
	mul.wide.s32 	%rd39, %r30, 4;
	add.s64 	%rd40, %rd1, %rd39;
	ld.global.nc.f32 	%f41, [%rd40];
	fma.rn.f32 	%f42, %f40, %f41, %f66;
	cvt.u64.u32 	%rd41, %r2;
	cvt.u64.u32 	%rd42, %r39;
	add.s64 	%rd43, %rd42, %rd41;
	shl.b64 	%rd44, %rd43, 2;
	add.s64 	%rd45, %rd2, %rd44;
	ld.global.nc.f32 	%f43, [%rd45+4];
	mul.wide.u32 	%rd46, %r16, 4;
	add.s64 	%rd47, %rd40, %rd46;
	ld.global.nc.f32 	%f44, [%rd47];
	fma.rn.f32 	%f45, %f43, %f44, %f42;
	ld.global.nc.f32 	%f46, [%rd45+8];
	add.s64 	%rd48, %rd47, %rd46;
	ld.global.nc.f32 	%f47, [%rd48];
	fma.rn.f32 	%f48, %f46, %f47, %f45;
	ld.global.nc.f32 	%f49, [%rd45+12];
	add.s64 	%rd49, %rd48, %rd46;
	ld.global.nc.f32 	%f50, [%rd49];
	fma.rn.f32 	%f66, %f49, %f50, %f48;
	add.s32 	%r39, %r39, 4;
$L__BB0_7:
	setp.eq.s32 	%p6, %r11, 0;
	@%p6 bra 	$L__BB0_12;
	setp.eq.s32 	%p7, %r11, 1;
	@%p7 bra 	$L__BB0_10;
	add.s32 	%r31, %r39, %r2;
	mul.wide.u32 	%rd50, %r31, 4;
	add.s64 	%rd51, %rd2, %rd50;
	ld.global.nc.f32 	%f52, [%rd51];
	mad.lo.s32 	%r32, %r39, %r16, %r1;
	mul.wide.s32 	%rd52, %r32, 4;
	add.s64 	%rd53, %rd1, %rd52;
	ld.global.nc.f32 	%f53, [%rd53];
	fma.rn.f32 	%f54, %f52, %f53, %f66;
	cvt.u64.u32 	%rd54, %r2;
	cvt.u64.u32 	%rd55, %r39;
	add.s64 	%rd56, %rd55, %rd54;
	shl.b64 	%rd57, %rd56, 2;
	add.s64 	%rd58, %rd2, %rd57;
	ld.global.nc.f32 	%f55, [%rd58+4];
	mul.wide.u32 	%rd59, %r16, 4;
	add.s64 	%rd60, %rd53, %rd59;
	ld.global.nc.f32 	%f56, [%rd60];
	fma.rn.f32 	%f66, %f55, %f56, %f54;
	add.s32 	%r39, %r39, 2;
$L__BB0_10:
	and.b32  	%r33, %r16, 1;
	setp.eq.b32 	%p8, %r33, 1;
	not.pred 	%p9, %p8;
	@%p9 bra 	$L__BB0_12;
	add.s32 	%r34, %r39, %r2;
	mul.wide.u32 	%rd61, %r34, 4;
	add.s64 	%rd62, %rd2, %rd61;
	ld.global.nc.f32 	%f57, [%rd62];
	mad.lo.s32 	%r35, %r39, %r16, %r1;
	mul.wide.s32 	%rd63, %r35, 4;
	add.s64 	%rd64, %rd1, %rd63;
	ld.global.nc.f32 	%f58, [%rd64];
	fma.rn.f32 	%f66, %f57, %f58, %f66;
$L__BB0_12:
	st.global.f32 	[%rd3], %f66;
$L__BB0_13:
	ret;

}


// ===== COMPILED SASS (sm_100) =====

	.target	sm_100

	.elftype	@"ET_EXEC"


//--------------------- .note.nv.tkinfo           --------------------------
	.section	.note.nv.tkinfo,"",@"SHT_NOTE"
	.sectionflags	@"SHF_NOTE_NV_TKINFO"
	.tkinfo
        /*0018*/ 	.word	0x00000002
        /*0030*/ 	.string	""
        /*0030*/ 	.string	"ptxas"
        /*0030*/ 	.string	"Cuda compilation tools, release 13.0, V13.0.88"
        /*0030*/ 	.string	"Build cuda_13.0.r13.0/compiler.36424714_0"
        /*0030*/ 	.string	"-arch sm_100 -m 64 "



//--------------------- .note.nv.cuinfo           --------------------------
	.section	.note.nv.cuinfo,"",@"SHT_NOTE"
	.sectionflags	@"SHF_NOTE_NV_CUINFO"
        /*0018*/ 	.short	0x0002
        /*001a*/ 	.short	0x0064
        /*001c*/ 	.short	0x0082
	.zero		2


//--------------------- .nv.info                  --------------------------
	.section	.nv.info,"",@"SHT_CUDA_INFO"
	.align	4


	//----- nvinfo : EIATTR_REGCOUNT
	.align		4
        /*0000*/ 	.byte	0x04, 0x2f
        /*0002*/ 	.short	(.L_1 - .L_0)
	.align		4
.L_0:
        /*0004*/ 	.word	index@(_Z14multiplyKernelPKfS0_Pfi)
        /*0008*/ 	.word	0x00000020


	//----- nvinfo : EIATTR_FRAME_SIZE
	.align		4
.L_1:
        /*000c*/ 	.byte	0x04, 0x11
        /*000e*/ 	.short	(.L_3 - .L_2)
	.align		4
.L_2:
        /*0010*/ 	.word	index@(_Z14multiplyKernelPKfS0_Pfi)
        /*0014*/ 	.word	0x00000000


	//----- nvinfo : EIATTR_MIN_STACK_SIZE
	.align		4
.L_3:
        /*0018*/ 	.byte	0x04, 0x12
        /*001a*/ 	.short	(.L_5 - .L_4)
	.align		4
.L_4:
        /*001c*/ 	.word	index@(_Z14multiplyKernelPKfS0_Pfi)
        /*0020*/ 	.word	0x00000000
.L_5:


//--------------------- .nv.compat                --------------------------
	.section	.nv.compat,"",@"SHT_CUDA_COMPAT_INFO"
	.align	4
        /*0000*/ 	.byte	0x02, 0x09, 0x00, 0x00, 0x02, 0x02, 0x01, 0x00, 0x02, 0x05, 0x05, 0x00, 0x03, 0x07, 0x01, 0x01
        /*0010*/ 	.byte	0x02, 0x03, 0x00, 0x00, 0x02, 0x06, 0x01, 0x00, 0x04, 0x0b, 0x08, 0x00, 0x09, 0x00, 0x00, 0x00
        /*0020*/ 	.byte	0x00, 0x00, 0x00, 0x00


//--------------------- .nv.info._Z14multiplyKernelPKfS0_Pfi --------------------------
	.section	.nv.info._Z14multiplyKernelPKfS0_Pfi,"",@"SHT_CUDA_INFO"
	.sectionflags	@""
	.align	4


	//----- nvinfo : EIATTR_CUDA_API_VERSION
	.align		4
        /*0000*/ 	.byte	0x04, 0x37
        /*0002*/ 	.short	(.L_7 - .L_6)
.L_6:
        /*0004*/ 	.word	0x00000082


	//----- nvinfo : EIATTR_KPARAM_INFO
	.align		4
.L_7:
        /*0008*/ 	.byte	0x04, 0x17
        /*000a*/ 	.short	(.L_9 - .L_8)
.L_8:
        /*000c*/ 	.word	0x00000000
        /*0010*/ 	.short	0x0003
        /*0012*/ 	.short	0x0018
        /*0014*/ 	.byte	0x00, 0xf0, 0x11, 0x00


	//----- nvinfo : EIATTR_KPARAM_INFO
	.align		4
.L_9:
        /*0018*/ 	.byte	0x04, 0x17
        /*001a*/ 	.short	(.L_11 - .L_10)
.L_10:
        /*001c*/ 	.word	0x00000000
        /*0020*/ 	.short	0x0002
        /*0022*/ 	.short	0x0010
        /*0024*/ 	.byte	0x00, 0xf5, 0x21, 0x00


	//----- nvinfo : EIATTR_KPARAM_INFO
	.align		4
.L_11:
        /*0028*/ 	.byte	0x04, 0x17
        /*002a*/ 	.short	(.L_13 - .L_12)
.L_12:
        /*002c*/ 	.word	0x00000000
        /*0030*/ 	.short	0x0001
        /*0032*/ 	.short	0x0008
        /*0034*/ 	.byte	0x00, 0xf5, 0x21, 0x00


	//----- nvinfo : EIATTR_KPARAM_INFO
	.align		4
.L_13:
        /*0038*/ 	.byte	0x04, 0x17
        /*003a*/ 	.short	(.L_15 - .L_14)
.L_14:
        /*003c*/ 	.word	0x00000000
        /*0040*/ 	.short	0x0000
        /*0042*/ 	.short	0x0000
        /*0044*/ 	.byte	0x00, 0xf5, 0x21, 0x00


	//----- nvinfo : EIATTR_SPARSE_MMA_MASK
	.align		4
.L_15:
        /*0048*/ 	.byte	0x03, 0x50
        /*004a*/ 	.short	0x0000


	//----- nvinfo : EIATTR_MAXREG_COUNT
	.align		4
        /*004c*/ 	.byte	0x03, 0x1b
        /*004e*/ 	.short	0x00ff


	//----- nvinfo : EIATTR_MERCURY_ISA_VERSION
	.align		4
        /*0050*/ 	.byte	0x03, 0x5f
        /*0052*/ 	.short	0x0101


	//----- nvinfo : EIATTR_VRC_CTA_INIT_COUNT
	.align		4
        /*0054*/ 	.byte	0x02, 0x4a
	.zero		1
	.zero		1


	//----- nvinfo : EIATTR_EXIT_INSTR_OFFSETS
	.align		4
        /*0058*/ 	.byte	0x04, 0x1c
        /*005a*/ 	.short	(.L_17 - .L_16)


	//   ....[0]....
.L_16:
        /*005c*/ 	.word	0x00000120


	//   ....[1]....
        /*0060*/ 	.word	0x00000ad0


	//----- nvinfo : EIATTR_CBANK_PARAM_SIZE
	.align		4
.L_17:
        /*0064*/ 	.byte	0x03, 0x19
        /*0066*/ 	.short	0x001c


	//----- nvinfo : EIATTR_PARAM_CBANK
	.align		4
        /*0068*/ 	.byte	0x04, 0x0a
        /*006a*/ 	.short	(.L_19 - .L_18)
	.align		4
.L_18:
        /*006c*/ 	.word	index@(.nv.constant0._Z14multiplyKernelPKfS0_Pfi)
        /*0070*/ 	.short	0x0380
        /*0072*/ 	.short	0x001c


	//----- nvinfo : EIATTR_SW_WAR
	.align		4
.L_19:
        /*0074*/ 	.byte	0x04, 0x36
        /*0076*/ 	.short	(.L_21 - .L_20)
.L_20:
        /*0078*/ 	.word	0x00000008
.L_21:


//--------------------- .nv.callgraph             --------------------------
	.section	.nv.callgraph,"",@"SHT_CUDA_CALLGRAPH"
	.align	4
	.sectionentsize	8
	.align		4
        /*0000*/ 	.word	0x00000000
	.align		4
        /*0004*/ 	.word	0xffffffff
	.align		4
        /*0008*/ 	.word	0x00000000
	.align		4
        /*000c*/ 	.word	0xfffffffe
	.align		4
        /*0010*/ 	.word	0x00000000
	.align		4
        /*0014*/ 	.word	0xfffffffd
	.align		4
        /*0018*/ 	.word	0x00000000
	.align		4
        /*001c*/ 	.word	0xfffffffc


//--------------------- .text._Z14multiplyKernelPKfS0_Pfi --------------------------
	.section	.text._Z14multiplyKernelPKfS0_Pfi,"ax",@progbits
	.align	128
        .global         _Z14multiplyKernelPKfS0_Pfi
        .type           _Z14multiplyKernelPKfS0_Pfi,@function
        .size           _Z14multiplyKernelPKfS0_Pfi,(.L_x_5 - _Z14multiplyKernelPKfS0_Pfi)
        .other          _Z14multiplyKernelPKfS0_Pfi,@"STO_CUDA_ENTRY STV_DEFAULT"
_Z14multiplyKernelPKfS0_Pfi:
.text._Z14multiplyKernelPKfS0_Pfi:
[----:B------:R-:W-:Y:S01]  /*0000*/  LDC R1, c[0x0][0x37c] ;  /* 0x0000df00ff017b82 */ /* 0x000fe20000000800 */
[----:B------:R-:W0:Y:S07]  /*0010*/  S2R R0, SR_TID.Y ;  /* 0x0000000000007919 */ /* 0x000e2e0000002200 */
[----:B------:R-:W0:Y:S01]  /*0020*/  S2UR UR4, SR_CTAID.Y ;  /* 0x00000000000479c3 */ /* 0x000e220000002600 */
[----:B------:R-:W1:Y:S01]  /*0030*/  LDCU UR18, c[0x0][0x398] ;  /* 0x00007300ff1277ac */ /* 0x000e620008000800 */
[----:B------:R-:W2:Y:S01]  /*0040*/  S2R R5, SR_TID.X ;  /* 0x0000000000057919 */ /* 0x000ea20000002100 */
[----:B------:R-:W3:Y:S05]  /*0050*/  LDCU.64 UR16, c[0x0][0x358] ;  /* 0x00006b00ff1077ac */ /* 0x000eea0008000a00 */
[----:B------:R-:W0:Y:S08]  /*0060*/  LDC R15, c[0x0][0x364] ;  /* 0x0000d900ff0f7b82 */ /* 0x000e300000000800 */
[----:B------:R-:W2:Y:S01]  /*0070*/  S2UR UR5, SR_CTAID.X ;  /* 0x00000000000579c3 */ /* 0x000ea20000002500 */
[----:B-1----:R-:W-:-:S07]  /*0080*/  UISETP.GE.AND UP0, UPT, UR18, 0x1, UPT ;  /* 0x000000011200788c */ /* 0x002fce000bf06270 */
[----:B------:R-:W2:Y:S01]  /*0090*/  LDC R4, c[0x0][0x360] ;  /* 0x0000d800ff047b82 */ /* 0x000ea20000000800 */
[----:B------:R-:W-:-:S07]  /*00a0*/  PLOP3.LUT P0, PT, PT, PT, UP0, 0x80, 0x8 ;  /* 0x000000000008781c */ /* 0x000fce0003f0f008 */
[----:B------:R-:W1:Y:S01]  /*00b0*/  LDC.64 R2, c[0x0][0x390] ;  /* 0x0000e400ff027b82 */ /* 0x000e620000000a00 */
[----:B0-----:R-:W-:-:S04]  /*00c0*/  IMAD R15, R15, UR4, R0 ;  /* 0x000000040f0f7c24 */ /* 0x001fc8000f8e0200 */
[----:B------:R-:W-:Y:S02]  /*00d0*/  IMAD R15, R15, UR18, RZ ;  /* 0x000000120f0f7c24 */ /* 0x000fe4000f8e02ff */
[----:B--2---:R-:W-:-:S05]  /*00e0*/  IMAD R0, R4, UR5, R5 ;  /* 0x0000000504007c24 */ /* 0x004fca000f8e0205 */
[----:B------:R-:W-:-:S05]  /*00f0*/  IADD3 R5, PT, PT, R0, R15, RZ ;  /* 0x0000000f00057210 */ /* 0x000fca0007ffe0ff */
[----:B-1----:R-:W-:-:S05]  /*0100*/  IMAD.WIDE R2, R5, 0x4, R2 ;  /* 0x0000000405027825 */ /* 0x002fca00078e0202 */
[----:B---3--:R0:W-:Y:S01]  /*0110*/  STG.E desc[UR16][R2.64], RZ ;  /* 0x000000ff02007986 */ /* 0x0081e2000c101910 */
[----:B------:R-:W-:Y:S05]  /*0120*/  @!P0 EXIT ;  /* 0x000000000000894d */ /* 0x000fea0003800000 */
[----:B------:R-:W-:Y:S01]  /*0130*/  UISETP.GE.U32.AND UP1, UPT, UR18, 0x8, UPT ;  /* 0x000000081200788c */ /* 0x000fe2000bf26070 */
[----:B------:R-:W-:Y:S01]  /*0140*/  HFMA2 R17, -RZ, RZ, 0, 0 ;  /* 0x00000000ff117431 */ /* 0x000fe200000001ff */
[----:B------:R-:W-:Y:S01]  /*0150*/  ULOP3.LUT UR19, UR18, 0x7, URZ, 0xc0, !UPT ;  /* 0x0000000712137892 */ /* 0x000fe2000f8ec0ff */
[----:B------:R-:W-:-:S03]  /*0160*/  UMOV UR4, URZ ;  /* 0x000000ff00047c82 */ /* 0x000fc60008000000 */
[----:B------:R-:W-:-:S03]  /*0170*/  UISETP.NE.AND UP0, UPT, UR19, URZ, UPT ;  /* 0x000000ff1300728c */ /* 0x000fc6000bf05270 */
[----:B------:R-:W-:Y:S08]  /*0180*/  BRA.U !UP1, `(.L_x_0) ;  /* 0x0000000509107547 */ /* 0x000ff0000b800000 */
[----:B------:R-:W1:Y:S01]  /*0190*/  LDCU.128 UR20, c[0x0][0x380] ;  /* 0x00007000ff1477ac */ /* 0x000e620008000c00 */
[----:B------:R-:W-:Y:S01]  /*01a0*/  MOV R17, RZ ;  /* 0x000000ff00117202 */ /* 0x000fe20000000f00 */
[----:B------:R-:W-:Y:S01]  /*01b0*/  IMAD.MOV.U32 R16, RZ, RZ, R0 ;  /* 0x000000ffff107224 */ /* 0x000fe200078e0000 */
[----:B------:R-:W-:-:S04]  /*01c0*/  ULOP3.LUT UR4, UR18, 0x7ffffff8, URZ, 0xc0, !UPT ;  /* 0x7ffffff812047892 */ /* 0x000fc8000f8ec0ff */
[----:B------:R-:W-:Y:S01]  /*01d0*/  UIADD3 UR5, UPT, UPT, -UR4, URZ, URZ ;  /* 0x000000ff04057290 */ /* 0x000fe2000fffe1ff */
[----:B-1----:R-:W-:Y:S01]  /*01e0*/  MOV R4, UR20 ;  /* 0x0000001400047c02 */ /* 0x002fe20008000f00 */
[----:B------:R-:W-:Y:S01]  /*01f0*/  UIMAD.WIDE.U32 UR6, UR18, 0xc, UR22 ;  /* 0x0000000c120678a5 */ /* 0x000fe2000f8e0016 */
[----:B------:R-:W-:Y:S01]  /*0200*/  MOV R5, UR21 ;  /* 0x0000001500057c02 */ /* 0x000fe20008000f00 */
[----:B------:R-:W-:Y:S02]  /*0210*/  UIMAD.WIDE.U32 UR8, UR18, 0x10, UR22 ;  /* 0x00000010120878a5 */ /* 0x000fe4000f8e0016 */
[----:B------:R-:W-:Y:S01]  /*0220*/  UIMAD.WIDE.U32 UR10, UR18, 0x14, UR22 ;  /* 0x00000014120a78a5 */ /* 0x000fe2000f8e0016 */
[----:B------:R-:W-:Y:S01]  /*0230*/  IMAD.WIDE.U32 R4, R15, 0x4, R4 ;  /* 0x000000040f047825 */ /* 0x000fe200078e0004 */
[----:B------:R-:W-:Y:S02]  /*0240*/  UIMAD.WIDE.U32 UR12, UR18, 0x18, UR22 ;  /* 0x00000018120c78a5 */ /* 0x000fe4000f8e0016 */
[----:B------:R-:W-:Y:S01]  /*0250*/  UIMAD.WIDE.U32 UR14, UR18, 0x1c, UR22 ;  /* 0x0000001c120e78a5 */ /* 0x000fe2000f8e0016 */
[----:B------:R-:W-:-:S04]  /*0260*/  IADD3 R8, P0, PT, R4, 0x10, RZ ;  /* 0x0000001004087810 */ /* 0x000fc80007f1e0ff */
[----:B------:R-:W-:-:S09]  /*0270*/  IADD3.X R9, PT, PT, RZ, R5, RZ, P0, !PT ;  /* 0x00000005ff097210 */ /* 0x000fd200007fe4ff */
.L_x_1:
[----:B------:R-:W-:Y:S01]  /*0280*/  MOV R5, 0x4 ;  /* 0x0000000400057802 */ /* 0x000fe20000000f00 */
[----:B------:R-:W-:Y:S02]  /*0290*/  UIMAD.WIDE.U32 UR24, UR18, 0x4, UR22 ;  /* 0x00000004121878a5 */ /* 0x000fe4000f8e0016 */
[----:B------:R-:W-:Y:S02]  /*02a0*/  UIMAD.WIDE.U32 UR20, UR18, 0x8, UR22 ;  /* 0x00000008121478a5 */ /* 0x000fe4000f8e0016 */
[----:B------:R-:W-:Y:S02]  /*02b0*/  IMAD.WIDE R4, R16, R5, UR22 ;  /* 0x0000001610047e25 */ /* 0x000fe4000f8e0205 */
[----:B------:R-:W-:Y:S02]  /*02c0*/  MOV R26, UR24 ;  /* 0x00000018001a7c02 */ /* 0x000fe40008000f00 */
[----:B------:R-:W-:Y:S01]  /*02d0*/  MOV R27, UR25 ;  /* 0x00000019001b7c02 */ /* 0x000fe20008000f00 */
[----:B------:R1:W2:Y:S01]  /*02e0*/  LDG.E.CONSTANT R14, desc[UR16][R4.64] ;  /* 0x00000010040e7981 */ /* 0x0002a2000c1e9900 */
[----:B------:R-:W-:Y:S01]  /*02f0*/  HFMA2 R13, -RZ, RZ, 0, 2.384185791015625e-07 ;  /* 0x00000004ff0d7431 */ /* 0x000fe200000001ff */
[----:B------:R-:W-:-:S02]  /*0300*/  MOV R6, UR20 ;  /* 0x0000001400067c02 */ /* 0x000fc40008000f00 */
[----:B------:R-:W-:Y:S01]  /*0310*/  MOV R7, UR21 ;  /* 0x0000001500077c02 */ /* 0x000fe20008000f00 */
[----:B------:R-:W-:-:S04]  /*0320*/  IMAD.WIDE R26, R16, 0x4, R26 ;  /* 0x00000004101a7825 */ /* 0x000fc800078e021a */
[----:B-1----:R-:W-:Y:S01]  /*0330*/  IMAD.MOV.U32 R4, RZ, RZ, R8 ;  /* 0x000000ffff047224 */ /* 0x002fe200078e0008 */
[----:B------:R-:W-:Y:S01]  /*0340*/  MOV R5, R9 ;  /* 0x0000000900057202 */ /* 0x000fe20000000f00 */
[C---:B------:R-:W-:Y:S01]  /*0350*/  IMAD.WIDE R10, R16.reuse, 0x4, R6 ;  /* 0x00000004100a7825 */ /* 0x040fe200078e0206 */
[----:B------:R1:W3:Y:S04]  /*0360*/  LDG.E.CONSTANT R23, desc[UR16][R26.64] ;  /* 0x000000101a177981 */ /* 0x0002e8000c1e9900 */
[----:B------:R-:W2:Y:S01]  /*0370*/  LDG.E.CONSTANT R24, desc[UR16][R4.64+-0x10] ;  /* 0xfffff01004187981 */ /* 0x000ea2000c1e9900 */
[----:B------:R-:W-:Y:S01]  /*0380*/  HFMA2 R9, -RZ, RZ, 0, 2.384185791015625e-07 ;  /* 0x00000004ff097431 */ /* 0x000fe200000001ff */
[----:B------:R-:W-:Y:S02]  /*0390*/  MOV R7, 0x4 ;  /* 0x0000000400077802 */ /* 0x000fe40000000f00 */
[----:B------:R-:W3:Y:S01]  /*03a0*/  LDG.E.CONSTANT R22, desc[UR16][R4.64+-0xc] ;  /* 0xfffff41004167981 */ /* 0x000ee2000c1e9900 */
[----:B------:R-:W-:-:S03]  /*03b0*/  IMAD.WIDE R12, R16, R13, UR6 ;  /* 0x00000006100c7e25 */ /* 0x000fc6000f8e020d */
[----:B------:R4:W5:Y:S01]  /*03c0*/  LDG.E.CONSTANT R21, desc[UR16][R10.64] ;  /* 0x000000100a157981 */ /* 0x000962000c1e9900 */
[----:B------:R-:W-:-:S03]  /*03d0*/  IMAD.WIDE R6, R16, R7, UR8 ;  /* 0x0000000810067e25 */ /* 0x000fc6000f8e0207 */
[----:B------:R-:W5:Y:S01]  /*03e0*/  LDG.E.CONSTANT R20, desc[UR16][R4.64+-0x8] ;  /* 0xfffff81004147981 */ /* 0x000f62000c1e9900 */
[----:B-1----:R-:W-:Y:S01]  /*03f0*/  MOV R27, 0x4 ;  /* 0x00000004001b7802 */ /* 0x002fe20000000f00 */
[C---:B------:R-:W-:Y:S02]  /*0400*/  IMAD.WIDE R8, R16.reuse, R9, UR10 ;  /* 0x0000000a10087e25 */ /* 0x040fe4000f8e0209 */
[----:B------:R1:W5:Y:S04]  /*0410*/  LDG.E.CONSTANT R19, desc[UR16][R12.64] ;  /* 0x000000100c137981 */ /* 0x000368000c1e9900 */
[----:B------:R-:W5:Y:S01]  /*0420*/  LDG.E.CONSTANT R18, desc[UR16][R4.64+-0x4] ;  /* 0xfffffc1004127981 */ /* 0x000f62000c1e9900 */
[----:B----4-:R-:W-:-:S03]  /*0430*/  IMAD.WIDE R10, R16, R27, UR12 ;  /* 0x0000000c100a7e25 */ /* 0x010fc6000f8e021b */
[----:B------:R-:W4:Y:S01]  /*0440*/  LDG.E.CONSTANT R6, desc[UR16][R6.64] ;  /* 0x0000001006067981 */ /* 0x000f22000c1e9900 */
[----:B------:R-:W-:-:S03]  /*0450*/  IMAD.MOV.U32 R29, RZ, RZ, 0x4 ;  /* 0x00000004ff1d7424 */ /* 0x000fc600078e00ff */
[----:B------:R-:W4:Y:S01]  /*0460*/  LDG.E.CONSTANT R25, desc[UR16][R4.64] ;  /* 0x0000001004197981 */ /* 0x000f22000c1e9900 */
[----:B-1----:R-:W-:-:S03]  /*0470*/  IMAD.WIDE R12, R16, R29, UR14 ;  /* 0x0000000e100c7e25 */ /* 0x002fc6000f8e021d */
[----:B------:R1:W4:Y:S04]  /*0480*/  LDG.E.CONSTANT R9, desc[UR16][R8.64] ;  /* 0x0000001008097981 */ /* 0x000328000c1e9900 */
[----:B------:R-:W4:Y:S04]  /*0490*/  LDG.E.CONSTANT R26, desc[UR16][R4.64+0x4] ;  /* 0x00000410041a7981 */ /* 0x000f28000c1e9900 */
[----:B------:R-:W4:Y:S04]  /*04a0*/  LDG.E.CONSTANT R10, desc[UR16][R10.64] ;  /* 0x000000100a0a7981 */ /* 0x000f28000c1e9900 */
[----:B------:R-:W4:Y:S04]  /*04b0*/  LDG.E.CONSTANT R27, desc[UR16][R4.64+0x8] ;  /* 0x00000810041b7981 */ /* 0x000f28000c1e9900 */
[----:B------:R-:W4:Y:S04]  /*04c0*/  LDG.E.CONSTANT R12, desc[UR16][R12.64] ;  /* 0x000000100c0c7981 */ /* 0x000f28000c1e9900 */
[----:B------:R-:W4:Y:S01]  /*04d0*/  LDG.E.CONSTANT R29, desc[UR16][R4.64+0xc] ;  /* 0x00000c10041d7981 */ /* 0x000f22000c1e9900 */
[----:B------:R-:W-:-:S04]  /*04e0*/  UIADD3 UR5, UPT, UPT, UR5, 0x8, URZ ;  /* 0x0000000805057890 */ /* 0x000fc8000fffe0ff */
[----:B------:R-:W-:Y:S01]  /*04f0*/  UISETP.NE.AND UP1, UPT, UR5, URZ, UPT ;  /* 0x000000ff0500728c */ /* 0x000fe2000bf25270 */
[----:B-1----:R-:W-:Y:S02]  /*0500*/  IADD3 R8, P0, PT, R4, 0x20, RZ ;  /* 0x0000002004087810 */ /* 0x002fe40007f1e0ff */
[----:B------:R-:W-:-:S04]  /*0510*/  MOV R7, UR18 ;  /* 0x0000001200077c02 */ /* 0x000fc80008000f00 */
[----:B------:R-:W-:Y:S01]  /*0520*/  LEA R16, R7, R16, 0x3 ;  /* 0x0000001007107211 */ /* 0x000fe200078e18ff */
[----:B--2---:R-:W-:-:S04]  /*0530*/  FFMA R17, R24, R14, R17 ;  /* 0x0000000e18117223 */ /* 0x004fc80000000011 */
[----:B---3--:R-:W-:-:S04]  /*0540*/  FFMA R17, R22, R23, R17 ;  /* 0x0000001716117223 */ /* 0x008fc80000000011 */
[----:B-----5:R-:W-:-:S04]  /*0550*/  FFMA R17, R20, R21, R17 ;  /* 0x0000001514117223 */ /* 0x020fc80000000011 */
[----:B------:R-:W-:-:S04]  /*0560*/  FFMA R18, R18, R19, R17 ;  /* 0x0000001312127223 */ /* 0x000fc80000000011 */
[----:B----4-:R-:W-:-:S04]  /*0570*/  FFMA R25, R25, R6, R18 ;  /* 0x0000000619197223 */ /* 0x010fc80000000012 */
[----:B------:R-:W-:Y:S01]  /*0580*/  FFMA R26, R26, R9, R25 ;  /* 0x000000091a1a7223 */ /* 0x000fe20000000019 */
[----:B------:R-:W-:-:S03]  /*0590*/  IADD3.X R9, PT, PT, RZ, R5, RZ, P0, !PT ;  /* 0x00000005ff097210 */ /* 0x000fc600007fe4ff */
[----:B------:R-:W-:-:S04]  /*05a0*/  FFMA R10, R27, R10, R26 ;  /* 0x0000000a1b0a7223 */ /* 0x000fc8000000001a */
[----:B------:R-:W-:Y:S01]  /*05b0*/  FFMA R17, R29, R12, R10 ;  /* 0x0000000c1d117223 */ /* 0x000fe2000000000a */
[----:B------:R-:W-:Y:S06]  /*05c0*/  BRA.U UP1, `(.L_x_1) ;  /* 0xfffffffd012c7547 */ /* 0x000fec000b83ffff */
.L_x_0:
[----:B------:R-:W-:Y:S05]  /*05d0*/  BRA.U !UP0, `(.L_x_2) ;  /* 0x0000000508387547 */ /* 0x000fea000b800000 */
[----:B------:R-:W-:Y:S02]  /*05e0*/  UISETP.GE.U32.AND UP0, UPT, UR19, 0x4, UPT ;  /* 0x000000041300788c */ /* 0x000fe4000bf06070 */
[----:B------:R-:W-:-:S04]  /*05f0*/  ULOP3.LUT UR5, UR18, 0x3, URZ, 0xc0, !UPT ;  /* 0x0000000312057892 */ /* 0x000fc8000f8ec0ff */
[----:B------:R-:W-:-:S03]  /*0600*/  UISETP.NE.AND UP1, UPT, UR5, URZ, UPT ;  /* 0x000000ff0500728c */ /* 0x000fc6000bf25270 */
[----:B------:R-:W-:Y:S08]  /*0610*/  BRA.U !UP0, `(.L_x_3) ;  /* 0x00000001087c7547 */ /* 0x000ff0000b800000 */
[----:B------:R-:W1:Y:S01]  /*0620*/  LDC.64 R6, c[0x0][0x388] ;  /* 0x0000e200ff067b82 */ /* 0x000e620000000a00 */
[----:B------:R-:W2:Y:S01]  /*0630*/  LDCU.64 UR6, c[0x0][0x380] ;  /* 0x00007000ff0677ac */ /* 0x000ea20008000a00 */
[----:B------:R-:W-:Y:S02]  /*0640*/  MOV R11, UR4 ;  /* 0x00000004000b7c02 */ /* 0x000fe40008000f00 */
[C---:B------:R-:W-:Y:S02]  /*0650*/  IADD3 R5, PT, PT, R15.reuse, UR4, RZ ;  /* 0x000000040f057c10 */ /* 0x040fe4000fffe0ff */
[----:B------:R-:W-:Y:S01]  /*0660*/  IADD3 R12, P0, PT, R15, UR4, RZ ;  /* 0x000000040f0c7c10 */ /* 0x000fe2000ff1e0ff */
[----:B------:R-:W-:Y:S01]  /*0670*/  IMAD R11, R11, UR18, R0 ;  /* 0x000000120b0b7c24 */ /* 0x000fe2000f8e0200 */
[----:B------:R-:W3:Y:S01]  /*0680*/  LDC.64 R8, c[0x0][0x380] ;  /* 0x0000e000ff087b82 */ /* 0x000ee20000000a00 */
[----:B------:R-:W-:Y:S02]  /*0690*/  MOV R13, UR18 ;  /* 0x00000012000d7c02 */ /* 0x000fe40008000f00 */
[----:B------:R-:W-:Y:S01]  /*06a0*/  MOV R19, UR18 ;  /* 0x0000001200137c02 */ /* 0x000fe20008000f00 */
[----:B-1----:R-:W-:-:S04]  /*06b0*/  IMAD.WIDE R6, R11, 0x4, R6 ;  /* 0x000000040b067825 */ /* 0x002fc800078e0206 */
[----:B------:R-:W-:Y:S02]  /*06c0*/  IMAD.U32 R11, RZ, RZ, UR18 ;  /* 0x00000012ff0b7e24 */ /* 0x000fe4000f8e00ff */
[----:B---3--:R-:W-:Y:S01]  /*06d0*/  IMAD.WIDE.U32 R8, R5, 0x4, R8 ;  /* 0x0000000405087825 */ /* 0x008fe200078e0008 */
[----:B------:R-:W-:Y:S02]  /*06e0*/  IADD3.X R5, PT, PT, RZ, RZ, RZ, P0, !PT ;  /* 0x000000ffff057210 */ /* 0x000fe400007fe4ff */
[C---:B--2---:R-:W-:Y:S01]  /*06f0*/  LEA R4, P0, R12.reuse, UR6, 0x2 ;  /* 0x000000060c047c11 */ /* 0x044fe2000f8010ff */
[----:B------:R-:W-:Y:S02]  /*0700*/  IMAD.WIDE.U32 R10, R11, 0x4, R6 ;  /* 0x000000040b0a7825 */ /* 0x000fe400078e0006 */
[----:B------:R-:W2:Y:S01]  /*0710*/  LDG.E.CONSTANT R8, desc[UR16][R8.64] ;  /* 0x0000001008087981 */ /* 0x000ea2000c1e9900 */
[----:B------:R-:W-:-:S03]  /*0720*/  LEA.HI.X R5, R12, UR7, R5, 0x2, P0 ;  /* 0x000000070c057c11 */ /* 0x000fc600080f1405 */
[----:B------:R-:W2:Y:S01]  /*0730*/  LDG.E.CONSTANT R6, desc[UR16][R6.64] ;  /* 0x0000001006067981 */ /* 0x000ea2000c1e9900 */
[----:B------:R-:W-:-:S03]  /*0740*/  IMAD.WIDE.U32 R12, R13, 0x4, R10 ;  /* 0x000000040d0c7825 */ /* 0x000fc600078e000a */
[----:B------:R-:W3:Y:S04]  /*0750*/  LDG.E.CONSTANT R14, desc[UR16][R10.64] ;  /* 0x000000100a0e7981 */ /* 0x000ee8000c1e9900 */
[----:B------:R-:W3:Y:S01]  /*0760*/  LDG.E.CONSTANT R21, desc[UR16][R4.64+0x4] ;  /* 0x0000041004157981 */ /* 0x000ee2000c1e9900 */
[----:B------:R-:W-:-:S03]  /*0770*/  IMAD.WIDE.U32 R18, R19, 0x4, R12 ;  /* 0x0000000413127825 */ /* 0x000fc600078e000c */
[----:B------:R-:W4:Y:S04]  /*0780*/  LDG.E.CONSTANT R16, desc[UR16][R12.64] ;  /* 0x000000100c107981 */ /* 0x000f28000c1e9900 */
[----:B------:R-:W4:Y:S04]  /*0790*/  LDG.E.CONSTANT R23, desc[UR16][R4.64+0x8] ;  /* 0x0000081004177981 */ /* 0x000f28000c1e9900 */
[----:B------:R-:W5:Y:S04]  /*07a0*/  LDG.E.CONSTANT R25, desc[UR16][R4.64+0xc] ;  /* 0x00000c1004197981 */ /* 0x000f68000c1e9900 */
[----:B------:R-:W5:Y:S01]  /*07b0*/  LDG.E.CONSTANT R18, desc[UR16][R18.64] ;  /* 0x0000001012127981 */ /* 0x000f62000c1e9900 */
[----:B------:R-:W-:Y:S01]  /*07c0*/  UIADD3 UR4, UPT, UPT, UR4, 0x4, URZ ;  /* 0x0000000404047890 */ /* 0x000fe2000fffe0ff */
[----:B--2---:R-:W-:-:S04]  /*07d0*/  FFMA R8, R8, R6, R17 ;  /* 0x0000000608087223 */ /* 0x004fc80000000011 */
[----:B---3--:R-:W-:-:S04]  /*07e0*/  FFMA R8, R21, R14, R8 ;  /* 0x0000000e15087223 */ /* 0x008fc80000000008 */
[----:B----4-:R-:W-:-:S04]  /*07f0*/  FFMA R8, R23, R16, R8 ;  /* 0x0000001017087223 */ /* 0x010fc80000000008 */
[----:B-----5:R-:W-:-:S07]  /*0800*/  FFMA R17, R25, R18, R8 ;  /* 0x0000001219117223 */ /* 0x020fce0000000008 */
.L_x_3:
[----:B------:R-:W-:Y:S05]  /*0810*/  BRA.U !UP1, `(.L_x_2) ;  /* 0x0000000109a87547 */ /* 0x000fea000b800000 */
[----:B------:R-:W-:Y:S01]  /*0820*/  UISETP.NE.AND UP0, UPT, UR5, 0x1, UPT ;  /* 0x000000010500788c */ /* 0x000fe2000bf05270 */
[----:B------:R-:W-:Y:S01]  /*0830*/  MOV R11, UR4 ;  /* 0x00000004000b7c02 */ /* 0x000fe20008000f00 */
[----:B------:R-:W-:Y:S02]  /*0840*/  ULOP3.LUT UR5, UR18, 0x1, URZ, 0xc0, !UPT ;  /* 0x0000000112057892 */ /* 0x000fe4000f8ec0ff */
[----:B------:R-:W-:Y:S02]  /*0850*/  MOV R19, UR18 ;  /* 0x0000001200137c02 */ /* 0x000fe40008000f00 */
[----:B------:R-:W-:Y:S01]  /*0860*/  UISETP.NE.U32.AND UP1, UPT, UR5, 0x1, UPT ;  /* 0x000000010500788c */ /* 0x000fe2000bf25070 */
[----:B------:R-:W-:-:S04]  /*0870*/  PLOP3.LUT P1, PT, PT, PT, UP0, 0x80, 0x8 ;  /* 0x000000000008781c */ /* 0x000fc80003f2f008 */
[----:B------:R-:W1:Y:S01]  /*0880*/  @UP0 LDCU.128 UR8, c[0x0][0x380] ;  /* 0x00007000ff0807ac */ /* 0x000e620008000c00 */
[----:B------:R-:W-:Y:S01]  /*0890*/  PLOP3.LUT P0, PT, PT, PT, UP1, 0x80, 0x8 ;  /* 0x000000000008781c */ /* 0x000fe20003f0f018 */
[----:B------:R-:W2:Y:S04]  /*08a0*/  @UP0 LDCU.64 UR6, c[0x0][0x380] ;  /* 0x00007000ff0607ac */ /* 0x000ea80008000a00 */
[----:B------:R-:W3:Y:S03]  /*08b0*/  @!UP1 LDCU.128 UR12, c[0x0][0x380] ;  /* 0x00007000ff0c97ac */ /* 0x000ee60008000c00 */
[C---:B------:R-:W-:Y:S02]  /*08c0*/  @P1 IADD3 R5, PT, PT, R15.reuse, UR4, RZ ;  /* 0x000000040f051c10 */ /* 0x040fe4000fffe0ff */
[----:B------:R-:W-:Y:S01]  /*08d0*/  @P1 IADD3 R10, P2, PT, R15, UR4, RZ ;  /* 0x000000040f0a1c10 */ /* 0x000fe2000ff5e0ff */
[----:B------:R-:W-:Y:S01]  /*08e0*/  @UP0 UIADD3 UR4, UPT, UPT, UR4, 0x2, URZ ;  /* 0x0000000204040890 */ /* 0x000fe2000fffe0ff */
[----:B-1----:R-:W-:Y:S01]  /*08f0*/  MOV R8, UR8 ;  /* 0x0000000800087c02 */ /* 0x002fe20008000f00 */
[----:B------:R-:W-:Y:S01]  /*0900*/  IMAD.U32 R9, RZ, RZ, UR9 ;  /* 0x00000009ff097e24 */ /* 0x000fe2000f8e00ff */
[----:B------:R-:W-:-:S02]  /*0910*/  MOV R6, UR10 ;  /* 0x0000000a00067c02 */ /* 0x000fc40008000f00 */
[----:B------:R-:W-:Y:S01]  /*0920*/  MOV R7, UR11 ;  /* 0x0000000b00077c02 */ /* 0x000fe20008000f00 */
[----:B------:R-:W-:-:S04]  /*0930*/  @P1 IMAD.WIDE.U32 R8, R5, 0x4, R8 ;  /* 0x0000000405081825 */ /* 0x000fc800078e0008 */
[----:B------:R-:W-:Y:S01]  /*0940*/  @P1 IMAD R5, R11, UR18, R0 ;  /* 0x000000120b051c24 */ /* 0x000fe2000f8e0200 */
[----:B------:R-:W-:Y:S01]  /*0950*/  @P1 IADD3.X R11, PT, PT, RZ, RZ, RZ, P2, !PT ;  /* 0x000000ffff0b1210 */ /* 0x000fe200017fe4ff */
[----:B------:R-:W-:Y:S01]  /*0960*/  IMAD.U32 R21, RZ, RZ, UR4 ;  /* 0x00000004ff157e24 */ /* 0x000fe2000f8e00ff */
[C---:B--2---:R-:W-:Y:S01]  /*0970*/  @P1 LEA R4, P2, R10.reuse, UR6, 0x2 ;  /* 0x000000060a041c11 */ /* 0x044fe2000f8410ff */
[----:B------:R-:W-:Y:S01]  /*0980*/  @P1 IMAD.WIDE R6, R5, 0x4, R6 ;  /* 0x0000000405061825 */ /* 0x000fe200078e0206 */
[----:B------:R-:W-:Y:S01]  /*0990*/  @!P0 IADD3 R15, PT, PT, R15, UR4, RZ ;  /* 0x000000040f0f8c10 */ /* 0x000fe2000fffe0ff */
[----:B------:R-:W2:Y:S01]  /*09a0*/  @P1 LDG.E.CONSTANT R8, desc[UR16][R8.64] ;  /* 0x0000001008081981 */ /* 0x000ea2000c1e9900 */
[----:B------:R-:W-:Y:S01]  /*09b0*/  @P1 LEA.HI.X R5, R10, UR7, R11, 0x2, P2 ;  /* 0x000000070a051c11 */ /* 0x000fe200090f140b */
[----:B------:R-:W-:Y:S01]  /*09c0*/  @!P0 IMAD R21, R21, UR18, R0 ;  /* 0x0000001215158c24 */ /* 0x000fe2000f8e0200 */
[----:B---3--:R-:W-:Y:S01]  /*09d0*/  MOV R10, UR12 ;  /* 0x0000000c000a7c02 */ /* 0x008fe20008000f00 */
[----:B------:R-:W-:Y:S01]  /*09e0*/  @P1 IMAD.WIDE.U32 R18, R19, 0x4, R6 ;  /* 0x0000000413121825 */ /* 0x000fe200078e0006 */
[----:B------:R-:W-:Y:S01]  /*09f0*/  MOV R11, UR13 ;  /* 0x0000000d000b7c02 */ /* 0x000fe20008000f00 */
[----:B------:R-:W2:Y:S01]  /*0a00*/  @P1 LDG.E.CONSTANT R6, desc[UR16][R6.64] ;  /* 0x0000001006061981 */ /* 0x000ea2000c1e9900 */
[----:B------:R-:W-:-:S02]  /*0a10*/  MOV R12, UR14 ;  /* 0x0000000e000c7c02 */ /* 0x000fc40008000f00 */
[----:B------:R-:W-:Y:S01]  /*0a20*/  MOV R13, UR15 ;  /* 0x0000000f000d7c02 */ /* 0x000fe20008000f00 */
[----:B------:R-:W-:Y:S01]  /*0a30*/  @!P0 IMAD.WIDE.U32 R10, R15, 0x4, R10 ;  /* 0x000000040f0a8825 */ /* 0x000fe200078e000a */
[----:B------:R-:W3:Y:S03]  /*0a40*/  @P1 LDG.E.CONSTANT R18, desc[UR16][R18.64] ;  /* 0x0000001012121981 */ /* 0x000ee6000c1e9900 */
[----:B------:R-:W-:Y:S01]  /*0a50*/  @!P0 IMAD.WIDE R12, R21, 0x4, R12 ;  /* 0x00000004150c8825 */ /* 0x000fe200078e020c */
[----:B------:R-:W3:Y:S04]  /*0a60*/  @P1 LDG.E.CONSTANT R5, desc[UR16][R4.64+0x4] ;  /* 0x0000041004051981 */ /* 0x000ee8000c1e9900 */
[----:B------:R-:W4:Y:S04]  /*0a70*/  @!P0 LDG.E.CONSTANT R10, desc[UR16][R10.64] ;  /* 0x000000100a0a8981 */ /* 0x000f28000c1e9900 */
[----:B------:R-:W4:Y:S01]  /*0a80*/  @!P0 LDG.E.CONSTANT R12, desc[UR16][R12.64] ;  /* 0x000000100c0c8981 */ /* 0x000f22000c1e9900 */
[----:B--2---:R-:W-:-:S04]  /*0a90*/  @P1 FFMA R8, R8, R6, R17 ;  /* 0x0000000608081223 */ /* 0x004fc80000000011 */
[----:B---3--:R-:W-:-:S04]  /*0aa0*/  @P1 FFMA R17, R5, R18, R8 ;  /* 0x0000001205111223 */ /* 0x008fc80000000008 */
[----:B----4-:R-:W-:-:S07]  /*0ab0*/  @!P0 FFMA R17, R10, R12, R17 ;  /* 0x0000000c0a118223 */ /* 0x010fce0000000011 */
.L_x_2:
[----:B------:R-:W-:Y:S01]  /*0ac0*/  STG.E desc[UR16][R2.64], R17 ;  /* 0x0000001102007986 */ /* 0x000fe2000c101910 */
[----:B------:R-:W-:Y:S05]  /*0ad0*/  EXIT ;  /* 0x000000000000794d */ /* 0x000fea0003800000 */
.L_x_4:
[----:B------:R-:W-:-:S00]  /*0ae0*/  BRA `(.L_x_4) ;  /* 0xfffffffc00fc7947 */ /* 0x000fc0000383ffff */
[----:B------:R-:W-:-:S00]  /*0af0*/  NOP ;  /* 0x0000000000007918 */ /* 0x000fc00000000000 */
        /* <DEDUP_REMOVED lines=8> */
.L_x_5:


//--------------------- .nv.shared.reserved.0     --------------------------
	.section	.nv.shared.reserved.0,"aw",@nobits
	.weak		__nv_reservedSMEM_offset_0_alias
	.size		__nv_reservedSMEM_offset_0_alias, 0, 64
	.other		__nv_reservedSMEM_offset_0_alias,@"STO_CUDA_RESERVED_SHARED STV_DEFAULT"
__nv_reservedSMEM_offset_0_alias:
	.zero		0
	.zero		64


//--------------------- .nv.constant0._Z14multiplyKernelPKfS0_Pfi --------------------------
	.section	.nv.constant0._Z14multiplyKernelPKfS0_Pfi,"a",@progbits
	.sectionflags	@""
	.align	4
.nv.constant0._Z14multiplyKernelPKfS0_Pfi:
	.zero		924


//--------------------- SYMBOLS --------------------------

	.type		.nv.reservedSmem.offset0,@object
	.size		.nv.reservedSmem.offset0,0x4
